	.headerflags	@"EF_CUDA_TEXMODE_UNIFIED EF_CUDA_64BIT_ADDRESS EF_CUDA_ACCELERATORS EF_CUDA_SM90 EF_CUDA_VIRTUAL_SM(EF_CUDA_SM90)"
	.elftype	@"ET_EXEC"


//--------------------- .nv.info                  --------------------------
	.section	.nv.info,"",@"SHT_CUDA_INFO"
	.align	4


	//----- nvinfo : EIATTR_REGCOUNT
	.align		4
        /*0000*/ 	.byte	0x04, 0x2f
        /*0002*/ 	.short	(.L_1 - .L_0)
	.align		4
.L_0:
        /*0004*/ 	.word	index@(triton_poi_fused_cat_0)
        /*0008*/ 	.word	0x0000000e


	//----- nvinfo : EIATTR_MIN_STACK_SIZE
	.align		4
.L_1:
        /*000c*/ 	.byte	0x04, 0x12
        /*000e*/ 	.short	(.L_3 - .L_2)
	.align		4
.L_2:
        /*0010*/ 	.word	index@(triton_poi_fused_cat_0)
        /*0014*/ 	.word	0x00000000


	//----- nvinfo : EIATTR_FRAME_SIZE
	.align		4
.L_3:
        /*0018*/ 	.byte	0x04, 0x11
        /*001a*/ 	.short	(.L_5 - .L_4)
	.align		4
.L_4:
        /*001c*/ 	.word	index@(triton_poi_fused_cat_0)
        /*0020*/ 	.word	0x00000000


	//----- nvinfo : EIATTR_MIN_STACK_SIZE
	.align		4
.L_5:
        /*0024*/ 	.byte	0x04, 0x12
        /*0026*/ 	.short	(.L_7 - .L_6)
	.align		4
.L_6:
        /*0028*/ 	.word	index@(triton_poi_fused_cat_0)
        /*002c*/ 	.word	0x00000000
.L_7:


//--------------------- .nv.info.triton_poi_fused_cat_0 --------------------------
	.section	.nv.info.triton_poi_fused_cat_0,"",@"SHT_CUDA_INFO"
	.sectionflags	@""
	.align	4


	//----- nvinfo : EIATTR_CUDA_API_VERSION
	.align		4
        /*0000*/ 	.byte	0x04, 0x37
        /*0002*/ 	.short	(.L_9 - .L_8)
.L_8:
        /*0004*/ 	.word	0x0000007c


	//----- nvinfo : EIATTR_KPARAM_INFO
	.align		4
.L_9:
        /*0008*/ 	.byte	0x04, 0x17
        /*000a*/ 	.short	(.L_11 - .L_10)
.L_10:
        /*000c*/ 	.word	0x00000000
        /*0010*/ 	.short	0x0003
        /*0012*/ 	.short	0x0018
        /*0014*/ 	.byte	0x00, 0xf0, 0x11, 0x00


	//----- nvinfo : EIATTR_KPARAM_INFO
	.align		4
.L_11:
        /*0018*/ 	.byte	0x04, 0x17
        /*001a*/ 	.short	(.L_13 - .L_12)
.L_12:
        /*001c*/ 	.word	0x00000000
        /*0020*/ 	.short	0x0002
        /*0022*/ 	.short	0x0010
        /*0024*/ 	.byte	0x00, 0xf4, 0x21, 0x00


	//----- nvinfo : EIATTR_KPARAM_INFO
	.align		4
.L_13:
        /*0028*/ 	.byte	0x04, 0x17
        /*002a*/ 	.short	(.L_15 - .L_14)
.L_14:
        /*002c*/ 	.word	0x00000000
        /*0030*/ 	.short	0x0001
        /*0032*/ 	.short	0x0008
        /*0034*/ 	.byte	0x00, 0xf4, 0x21, 0x00


	//----- nvinfo : EIATTR_KPARAM_INFO
	.align		4
.L_15:
        /*0038*/ 	.byte	0x04, 0x17
        /*003a*/ 	.short	(.L_17 - .L_16)
.L_16:
        /*003c*/ 	.word	0x00000000
        /*0040*/ 	.short	0x0000
        /*0042*/ 	.short	0x0000
        /*0044*/ 	.byte	0x00, 0xf4, 0x21, 0x00


	//----- nvinfo : EIATTR_SPARSE_MMA_MASK
	.align		4
.L_17:
        /*0048*/ 	.byte	0x03, 0x50
        /*004a*/ 	.short	0x0000


	//----- nvinfo : EIATTR_MAXREG_COUNT
	.align		4
        /*004c*/ 	.byte	0x03, 0x1b
        /*004e*/ 	.short	0x00ff


	//----- nvinfo : EIATTR_EXIT_INSTR_OFFSETS
	.align		4
        /*0050*/ 	.byte	0x04, 0x1c
        /*0052*/ 	.short	(.L_19 - .L_18)


	//   ....[0]....
.L_18:
        /*0054*/ 	.word	0x00000280


	//   ....[1]....
        /*0058*/ 	.word	0x000002a0


	//----- nvinfo : EIATTR_REQNTID
	.align		4
.L_19:
        /*005c*/ 	.byte	0x04, 0x10
        /*005e*/ 	.short	(.L_21 - .L_20)
.L_20:
        /*0060*/ 	.word	0x00000080
        /*0064*/ 	.word	0x00000001
        /*0068*/ 	.word	0x00000001


	//----- nvinfo : EIATTR_CBANK_PARAM_SIZE
	.align		4
.L_21:
        /*006c*/ 	.byte	0x03, 0x19
        /*006e*/ 	.short	0x001c


	//----- nvinfo : EIATTR_PARAM_CBANK
	.align		4
        /*0070*/ 	.byte	0x04, 0x0a
        /*0072*/ 	.short	(.L_23 - .L_22)
	.align		4
.L_22:
        /*0074*/ 	.word	index@(.nv.constant0.triton_poi_fused_cat_0)
        /*0078*/ 	.short	0x0210
        /*007a*/ 	.short	0x001c


	//----- nvinfo : EIATTR_SW_WAR
	.align		4
.L_23:
        /*007c*/ 	.byte	0x04, 0x36
        /*007e*/ 	.short	(.L_25 - .L_24)
.L_24:
        /*0080*/ 	.word	0x00000008
.L_25:


//--------------------- .nv.callgraph             --------------------------
	.section	.nv.callgraph,"",@"SHT_CUDA_CALLGRAPH"
	.align	4
	.sectionentsize	8
	.align		4
        /*0000*/ 	.word	0x00000000
	.align		4
        /*0004*/ 	.word	0xffffffff
	.align		4
        /*0008*/ 	.word	0x00000000
	.align		4
        /*000c*/ 	.word	0xfffffffe
	.align		4
        /*0010*/ 	.word	0x00000000
	.align		4
        /*0014*/ 	.word	0xfffffffd
	.align		4
        /*0018*/ 	.word	0x00000000
	.align		4
        /*001c*/ 	.word	0xfffffffc


//--------------------- .text.triton_poi_fused_cat_0 --------------------------
	.section	.text.triton_poi_fused_cat_0,"ax",@progbits
	.align	128
        .global         triton_poi_fused_cat_0
        .type           triton_poi_fused_cat_0,@function
        .size           triton_poi_fused_cat_0,(.L_x_1 - triton_poi_fused_cat_0)
        .other          triton_poi_fused_cat_0,@"STO_CUDA_ENTRY STV_DEFAULT"
triton_poi_fused_cat_0:
.text.triton_poi_fused_cat_0:
[----:B------:R-:W0:Y:S02]  /*0000*/  LDC R1, c[0x0][0x28] ;  /* 0x00000a00ff017b82 */ /* 0x000e240000000800 */
[----:B------:R-:W1:Y:S01]  /*0010*/  S2R R0, SR_TID.X ;  /* 0x0000000000007919 */ /* 0x000e620000002100 */
[----:B------:R-:W-:Y:S01]  /*0020*/  ULDC.64 UR4, c[0x0][0x208] ;  /* 0x0000820000047ab9 */ /* 0x000fe20000000a00 */
[----:B------:R-:W2:Y:S01]  /*0030*/  S2R R3, SR_CTAID.X ;  /* 0x0000000000037919 */ /* 0x000ea20000002500 */
[----:B-1----:R-:W-:-:S05]  /*0040*/  IMAD.SHL.U32 R0, R0, 0x2, RZ ;  /* 0x0000000200007824 */ /* 0x002fca00078e00ff */
[----:B------:R-:W-:-:S05]  /*0050*/  LOP3.LUT R0, R0, 0xfe, RZ, 0xc0, !PT ;  /* 0x000000fe00007812 */ /* 0x000fca00078ec0ff */
[----:B--2---:R-:W-:-:S04]  /*0060*/  IMAD R0, R3, 0x100, R0 ;  /* 0x0000010003007824 */ /* 0x004fc800078e0200 */
[C---:B------:R-:W-:Y:S01]  /*0070*/  IMAD.HI R9, R0.reuse, 0x66666667, RZ ;  /* 0x6666666700097827 */ /* 0x040fe200078e02ff */
[----:B------:R-:W-:Y:S02]  /*0080*/  SHF.R.S32.HI R3, RZ, 0x1f, R0 ;  /* 0x0000001fff037819 */ /* 0x000fe40000011400 */
[----:B------:R-:W-:Y:S02]  /*0090*/  ISETP.GE.AND P2, PT, R0, 0x140, PT ;  /* 0x000001400000780c */ /* 0x000fe40003f46270 */
[----:B------:R-:W-:Y:S02]  /*00a0*/  LEA.HI R6, R3, R0, RZ, 0x4 ;  /* 0x0000000003067211 */ /* 0x000fe400078f20ff */
[----:B------:R-:W1:Y:S01]  /*00b0*/  LDC.64 R2, c[0x0][0x210] ;  /* 0x00008400ff027b82 */ /* 0x000e620000000a00 */
[----:B------:R-:W-:Y:S02]  /*00c0*/  SHF.R.U32.HI R10, RZ, 0x1f, R9 ;  /* 0x0000001fff0a7819 */ /* 0x000fe40000011609 */
[----:B------:R-:W-:-:S02]  /*00d0*/  SHF.R.S32.HI R7, RZ, 0x4, R6 ;  /* 0x00000004ff077819 */ /* 0x000fc40000011406 */
[----:B------:R-:W-:-:S03]  /*00e0*/  LEA.HI.SX32 R10, R9, R10, 0x1b ;  /* 0x0000000a090a7211 */ /* 0x000fc600078fdaff */
[----:B------:R-:W-:-:S04]  /*00f0*/  IMAD.HI R4, R7, 0x66666667, RZ ;  /* 0x6666666707047827 */ /* 0x000fc800078e02ff */
[----:B------:R-:W-:Y:S01]  /*0100*/  IMAD R9, R10, -0x50, R0 ;  /* 0xffffffb00a097824 */ /* 0x000fe200078e0200 */
[----:B------:R-:W-:-:S03]  /*0110*/  SHF.R.S32.HI R5, RZ, 0x1, R4 ;  /* 0x00000001ff057819 */ /* 0x000fc60000011404 */
[----:B------:R-:W-:Y:S01]  /*0120*/  IMAD R9, R10, 0x40, R9 ;  /* 0x000000400a097824 */ /* 0x000fe200078e0209 */
[----:B------:R-:W-:Y:S02]  /*0130*/  LEA.HI R8, R4, R5, RZ, 0x1 ;  /* 0x0000000504087211 */ /* 0x000fe400078f08ff */
[----:B------:R-:W2:Y:S03]  /*0140*/  LDC.64 R4, c[0x0][0x218] ;  /* 0x00008600ff047b82 */ /* 0x000ea60000000a00 */
[----:B------:R-:W-:Y:S01]  /*0150*/  IMAD R8, R8, -0x5, R7 ;  /* 0xfffffffb08087824 */ /* 0x000fe200078e0207 */
[----:B------:R-:W-:Y:S01]  /*0160*/  LOP3.LUT R7, R6, 0xfffffff0, RZ, 0xc0, !PT ;  /* 0xfffffff006077812 */ /* 0x000fe200078ec0ff */
[----:B-1----:R-:W-:-:S03]  /*0170*/  IMAD.WIDE R2, R9, 0x4, R2 ;  /* 0x0000000409027825 */ /* 0x002fc600078e0202 */
[----:B------:R-:W-:Y:S01]  /*0180*/  ISETP.GE.AND P3, PT, R8, 0x4, PT ;  /* 0x000000040800780c */ /* 0x000fe20003f66270 */
[----:B------:R-:W-:Y:S01]  /*0190*/  IMAD.IADD R7, R0, 0x1, -R7 ;  /* 0x0000000100077824 */ /* 0x000fe200078e0a07 */
[----:B------:R-:W-:Y:S02]  /*01a0*/  ISETP.GT.AND P1, PT, R8, 0x3, !P2 ;  /* 0x000000030800780c */ /* 0x000fe40005724270 */
[----:B------:R-:W-:Y:S02]  /*01b0*/  CS2R R8, SRZ ;  /* 0x0000000000087805 */ /* 0x000fe4000001ff00 */
[----:B------:R-:W-:Y:S01]  /*01c0*/  ISETP.LT.AND P0, PT, R0, 0x140, !P3 ;  /* 0x000001400000780c */ /* 0x000fe20005f01270 */
[----:B------:R-:W-:Y:S01]  /*01d0*/  IMAD R7, R10, 0x10, R7 ;  /* 0x000000100a077824 */ /* 0x000fe200078e0207 */
[----:B------:R-:W-:-:S03]  /*01e0*/  CS2R R10, SRZ ;  /* 0x00000000000a7805 */ /* 0x000fc6000001ff00 */
[----:B--2---:R-:W-:-:S08]  /*01f0*/  IMAD.WIDE R4, R7, 0x4, R4 ;  /* 0x0000000407047825 */ /* 0x004fd000078e0204 */
[----:B------:R-:W2:Y:S01]  /*0200*/  @P0 LDG.E.64 R8, desc[UR4][R2.64] ;  /* 0x0000000402080981 */ /* 0x000ea2000c1e1b00 */
[----:B------:R-:W1:Y:S03]  /*0210*/  LDC.64 R6, c[0x0][0x220] ;  /* 0x00008800ff067b82 */ /* 0x000e660000000a00 */
[----:B------:R-:W3:Y:S01]  /*0220*/  @P1 LDG.E.EL.64 R10, desc[UR4][R4.64] ;  /* 0x00000004040a1981 */ /* 0x000ee2000c2e1b00 */
[----:B-1----:R-:W-:Y:S01]  /*0230*/  IMAD.WIDE R6, R0, 0x4, R6 ;  /* 0x0000000400067825 */ /* 0x002fe200078e0206 */
[----:B--2---:R-:W-:Y:S02]  /*0240*/  SEL R8, R8, RZ, P0 ;  /* 0x000000ff08087207 */ /* 0x004fe40000000000 */
[----:B------:R-:W-:Y:S02]  /*0250*/  SEL R9, R9, RZ, P0 ;  /* 0x000000ff09097207 */ /* 0x000fe40000000000 */
[----:B---3--:R-:W-:-:S02]  /*0260*/  @P3 SEL R8, R10, RZ, P1 ;  /* 0x000000ff0a083207 */ /* 0x008fc40000800000 */
[----:B------:R-:W-:Y:S01]  /*0270*/  @P3 SEL R9, R11, RZ, P1 ;  /* 0x000000ff0b093207 */ /* 0x000fe20000800000 */
[----:B------:R-:W-:Y:S06]  /*0280*/  @P2 EXIT ;  /* 0x000000000000294d */ /* 0x000fec0003800000 */
[----:B------:R-:W-:Y:S01]  /*0290*/  STG.E.64 desc[UR4][R6.64], R8 ;  /* 0x0000000806007986 */ /* 0x000fe2000c101b04 */
[----:B------:R-:W-:Y:S05]  /*02a0*/  EXIT ;  /* 0x000000000000794d */ /* 0x000fea0003800000 */
.L_x_0:
[----:B------:R-:W-:-:S00]  /*02b0*/  BRA `(.L_x_0) ;  /* 0xfffffffc00fc7947 */ /* 0x000fc0000383ffff */
[----:B------:R-:W-:-:S00]  /*02c0*/  NOP ;  /* 0x0000000000007918 */ /* 0x000fc00000000000 */
        /* <DEDUP_REMOVED lines=11> */
.L_x_1:


//--------------------- .nv.constant0.triton_poi_fused_cat_0 --------------------------
	.section	.nv.constant0.triton_poi_fused_cat_0,"a",@progbits
	.sectionflags	@""
	.align	4
.nv.constant0.triton_poi_fused_cat_0:
	.zero		556
